//
// Generated by NVIDIA NVVM Compiler
//
// Compiler Build ID: CL-36424714
// Cuda compilation tools, release 13.0, V13.0.88
// Based on NVVM 20.0.0
//

.version 9.0
.target sm_100
.address_size 64

	// .globl	_Z9reduceSumPfS_i
.extern .shared .align 16 .b8 shared_data[];

.visible .entry _Z9reduceSumPfS_i(
	.param .u64 .ptr .align 1 _Z9reduceSumPfS_i_param_0,
	.param .u64 .ptr .align 1 _Z9reduceSumPfS_i_param_1,
	.param .u32 _Z9reduceSumPfS_i_param_2
)
{
	.reg .pred 	%p<6>;
	.reg .b32 	%r<15>;
	.reg .b32 	%f<6>;
	.reg .b64 	%rd<9>;

	ld.param.u64 	%rd1, [_Z9reduceSumPfS_i_param_0];
	ld.param.u64 	%rd2, [_Z9reduceSumPfS_i_param_1];
	ld.param.u32 	%r8, [_Z9reduceSumPfS_i_param_2];
	mov.u32 	%r1, %tid.x;
	mov.u32 	%r2, %ctaid.x;
	mov.u32 	%r14, %ntid.x;
	mad.lo.s32 	%r4, %r2, %r14, %r1;
	setp.ge.u32 	%p1, %r4, %r8;
	shl.b32 	%r9, %r1, 2;
	mov.u32 	%r10, shared_data;
	add.s32 	%r5, %r10, %r9;
	@%p1 bra 	$L__BB0_2;
	cvta.to.global.u64 	%rd3, %rd1;
	mul.wide.u32 	%rd4, %r4, 4;
	add.s64 	%rd5, %rd3, %rd4;
	ld.global.f32 	%f1, [%rd5];
	st.shared.f32 	[%r5], %f1;
	bra.uni 	$L__BB0_3;
$L__BB0_2:
	mov.b32 	%r11, 0;
	st.shared.u32 	[%r5], %r11;
$L__BB0_3:
	bar.sync 	0;
	setp.lt.u32 	%p2, %r14, 2;
	@%p2 bra 	$L__BB0_7;
$L__BB0_4:
	shr.u32 	%r7, %r14, 1;
	setp.ge.u32 	%p3, %r1, %r7;
	@%p3 bra 	$L__BB0_6;
	shl.b32 	%r12, %r7, 2;
	add.s32 	%r13, %r5, %r12;
	ld.shared.f32 	%f2, [%r13];
	ld.shared.f32 	%f3, [%r5];
	add.f32 	%f4, %f2, %f3;
	st.shared.f32 	[%r5], %f4;
$L__BB0_6:
	bar.sync 	0;
	setp.gt.u32 	%p4, %r14, 3;
	mov.u32 	%r14, %r7;
	@%p4 bra 	$L__BB0_4;
$L__BB0_7:
	setp.ne.s32 	%p5, %r1, 0;
	@%p5 bra 	$L__BB0_9;
	ld.shared.f32 	%f5, [shared_data];
	cvta.to.global.u64 	%rd6, %rd2;
	mul.wide.u32 	%rd7, %r2, 4;
	add.s64 	%rd8, %rd6, %rd7;
	st.global.f32 	[%rd8], %f5;
$L__BB0_9:
	ret;

}


// ===== COMPILED SASS (sm_100) =====

	.target	sm_100

	.elftype	@"ET_EXEC"


//--------------------- .note.nv.tkinfo           --------------------------
	.section	.note.nv.tkinfo,"",@"SHT_NOTE"
	.sectionflags	@"SHF_NOTE_NV_TKINFO"
	.tkinfo
        /*0018*/ 	.word	0x00000002
        /*0030*/ 	.string	""
        /*0030*/ 	.string	"ptxas"
        /*0030*/ 	.string	"Cuda compilation tools, release 13.0, V13.0.88"
        /*0030*/ 	.string	"Build cuda_13.0.r13.0/compiler.36424714_0"
        /*0030*/ 	.string	"-arch sm_100 -m 64 "



//--------------------- .note.nv.cuinfo           --------------------------
	.section	.note.nv.cuinfo,"",@"SHT_NOTE"
	.sectionflags	@"SHF_NOTE_NV_CUINFO"
        /*0018*/ 	.short	0x0002
        /*001a*/ 	.short	0x0064
        /*001c*/ 	.short	0x0082
	.zero		2


//--------------------- .nv.info                  --------------------------
	.section	.nv.info,"",@"SHT_CUDA_INFO"
	.align	4


	//----- nvinfo : EIATTR_REGCOUNT
	.align		4
        /*0000*/ 	.byte	0x04, 0x2f
        /*0002*/ 	.short	(.L_1 - .L_0)
	.align		4
.L_0:
        /*0004*/ 	.word	index@(_Z9reduceSumPfS_i)
        /*0008*/ 	.word	0x0000000a


	//----- nvinfo : EIATTR_FRAME_SIZE
	.align		4
.L_1:
        /*000c*/ 	.byte	0x04, 0x11
        /*000e*/ 	.short	(.L_3 - .L_2)
	.align		4
.L_2:
        /*0010*/ 	.word	index@(_Z9reduceSumPfS_i)
        /*0014*/ 	.word	0x00000000


	//----- nvinfo : EIATTR_MIN_STACK_SIZE
	.align		4
.L_3:
        /*0018*/ 	.byte	0x04, 0x12
        /*001a*/ 	.short	(.L_5 - .L_4)
	.align		4
.L_4:
        /*001c*/ 	.word	index@(_Z9reduceSumPfS_i)
        /*0020*/ 	.word	0x00000000
.L_5:


//--------------------- .nv.compat                --------------------------
	.section	.nv.compat,"",@"SHT_CUDA_COMPAT_INFO"
	.align	4
        /*0000*/ 	.byte	0x02, 0x09, 0x00, 0x00, 0x02, 0x02, 0x01, 0x00, 0x02, 0x05, 0x05, 0x00, 0x03, 0x07, 0x01, 0x01
        /*0010*/ 	.byte	0x02, 0x03, 0x00, 0x00, 0x02, 0x06, 0x01, 0x00, 0x04, 0x0b, 0x08, 0x00, 0x09, 0x00, 0x00, 0x00
        /*0020*/ 	.byte	0x00, 0x00, 0x00, 0x00


//--------------------- .nv.info._Z9reduceSumPfS_i --------------------------
	.section	.nv.info._Z9reduceSumPfS_i,"",@"SHT_CUDA_INFO"
	.sectionflags	@""
	.align	4


	//----- nvinfo : EIATTR_CUDA_API_VERSION
	.align		4
        /*0000*/ 	.byte	0x04, 0x37
        /*0002*/ 	.short	(.L_7 - .L_6)
.L_6:
        /*0004*/ 	.word	0x00000082


	//----- nvinfo : EIATTR_KPARAM_INFO
	.align		4
.L_7:
        /*0008*/ 	.byte	0x04, 0x17
        /*000a*/ 	.short	(.L_9 - .L_8)
.L_8:
        /*000c*/ 	.word	0x00000000
        /*0010*/ 	.short	0x0002
        /*0012*/ 	.short	0x0010
        /*0014*/ 	.byte	0x00, 0xf0, 0x11, 0x00


	//----- nvinfo : EIATTR_KPARAM_INFO
	.align		4
.L_9:
        /*0018*/ 	.byte	0x04, 0x17
        /*001a*/ 	.short	(.L_11 - .L_10)
.L_10:
        /*001c*/ 	.word	0x00000000
        /*0020*/ 	.short	0x0001
        /*0022*/ 	.short	0x0008
        /*0024*/ 	.byte	0x00, 0xf5, 0x21, 0x00


	//----- nvinfo : EIATTR_KPARAM_INFO
	.align		4
.L_11:
        /*0028*/ 	.byte	0x04, 0x17
        /*002a*/ 	.short	(.L_13 - .L_12)
.L_12:
        /*002c*/ 	.word	0x00000000
        /*0030*/ 	.short	0x0000
        /*0032*/ 	.short	0x0000
        /*0034*/ 	.byte	0x00, 0xf5, 0x21, 0x00


	//----- nvinfo : EIATTR_SPARSE_MMA_MASK
	.align		4
.L_13:
        /*0038*/ 	.byte	0x03, 0x50
        /*003a*/ 	.short	0x0000


	//----- nvinfo : EIATTR_MAXREG_COUNT
	.align		4
        /*003c*/ 	.byte	0x03, 0x1b
        /*003e*/ 	.short	0x00ff


	//----- nvinfo : EIATTR_NUM_BARRIERS
	.align		4
        /*0040*/ 	.byte	0x02, 0x4c
        /*0042*/ 	.byte	0x01
	.zero		1


	//----- nvinfo : EIATTR_MERCURY_ISA_VERSION
	.align		4
        /*0044*/ 	.byte	0x03, 0x5f
        /*0046*/ 	.short	0x0101


	//----- nvinfo : EIATTR_VRC_CTA_INIT_COUNT
	.align		4
        /*0048*/ 	.byte	0x02, 0x4a
	.zero		1
	.zero		1


	//----- nvinfo : EIATTR_EXIT_INSTR_OFFSETS
	.align		4
        /*004c*/ 	.byte	0x04, 0x1c
        /*004e*/ 	.short	(.L_15 - .L_14)


	//   ....[0]....
.L_14:
        /*0050*/ 	.word	0x00000210


	//   ....[1]....
        /*0054*/ 	.word	0x00000290


	//----- nvinfo : EIATTR_CBANK_PARAM_SIZE
	.align		4
.L_15:
        /*0058*/ 	.byte	0x03, 0x19
        /*005a*/ 	.short	0x0014


	//----- nvinfo : EIATTR_PARAM_CBANK
	.align		4
        /*005c*/ 	.byte	0x04, 0x0a
        /*005e*/ 	.short	(.L_17 - .L_16)
	.align		4
.L_16:
        /*0060*/ 	.word	index@(.nv.constant0._Z9reduceSumPfS_i)
        /*0064*/ 	.short	0x0380
        /*0066*/ 	.short	0x0014


	//----- nvinfo : EIATTR_SW_WAR
	.align		4
.L_17:
        /*0068*/ 	.byte	0x04, 0x36
        /*006a*/ 	.short	(.L_19 - .L_18)
.L_18:
        /*006c*/ 	.word	0x00000008
.L_19:


//--------------------- .nv.callgraph             --------------------------
	.section	.nv.callgraph,"",@"SHT_CUDA_CALLGRAPH"
	.align	4
	.sectionentsize	8
	.align		4
        /*0000*/ 	.word	0x00000000
	.align		4
        /*0004*/ 	.word	0xffffffff
	.align		4
        /*0008*/ 	.word	0x00000000
	.align		4
        /*000c*/ 	.word	0xfffffffe
	.align		4
        /*0010*/ 	.word	0x00000000
	.align		4
        /*0014*/ 	.word	0xfffffffd
	.align		4
        /*0018*/ 	.word	0x00000000
	.align		4
        /*001c*/ 	.word	0xfffffffc


//--------------------- .text._Z9reduceSumPfS_i   --------------------------
	.section	.text._Z9reduceSumPfS_i,"ax",@progbits
	.align	128
        .global         _Z9reduceSumPfS_i
        .type           _Z9reduceSumPfS_i,@function
        .size           _Z9reduceSumPfS_i,(.L_x_3 - _Z9reduceSumPfS_i)
        .other          _Z9reduceSumPfS_i,@"STO_CUDA_ENTRY STV_DEFAULT"
_Z9reduceSumPfS_i:
.text._Z9reduceSumPfS_i:
[----:B------:R-:W-:Y:S01]  /*0000*/  LDC R1, c[0x0][0x37c] ;  /* 0x0000df00ff017b82 */ /* 0x000fe20000000800 */
[----:B------:R-:W0:Y:S01]  /*0010*/  S2R R6, SR_TID.X ;  /* 0x0000000000067919 */ /* 0x000e220000002100 */
[----:B------:R-:W0:Y:S01]  /*0020*/  LDCU UR8, c[0x0][0x360] ;  /* 0x00006c00ff0877ac */ /* 0x000e220008000800 */
[----:B------:R-:W0:Y:S01]  /*0030*/  S2R R7, SR_CTAID.X ;  /* 0x0000000000077919 */ /* 0x000e220000002500 */
[----:B------:R-:W1:Y:S01]  /*0040*/  LDCU UR4, c[0x0][0x390] ;  /* 0x00007200ff0477ac */ /* 0x000e620008000800 */
[----:B------:R-:W2:Y:S01]  /*0050*/  LDCU.64 UR6, c[0x0][0x358] ;  /* 0x00006b00ff0677ac */ /* 0x000ea20008000a00 */
[----:B0-----:R-:W-:-:S05]  /*0060*/  IMAD R5, R7, UR8, R6 ;  /* 0x0000000807057c24 */ /* 0x001fca000f8e0206 */
[----:B-1----:R-:W-:-:S13]  /*0070*/  ISETP.GE.U32.AND P1, PT, R5, UR4, PT ;  /* 0x0000000405007c0c */ /* 0x002fda000bf26070 */
[----:B------:R-:W0:Y:S02]  /*0080*/  @!P1 LDC.64 R2, c[0x0][0x380] ;  /* 0x0000e000ff029b82 */ /* 0x000e240000000a00 */
[----:B0-----:R-:W-:-:S06]  /*0090*/  @!P1 IMAD.WIDE.U32 R2, R5, 0x4, R2 ;  /* 0x0000000405029825 */ /* 0x001fcc00078e0002 */
[----:B--2---:R-:W2:Y:S01]  /*00a0*/  @!P1 LDG.E R3, desc[UR6][R2.64] ;  /* 0x0000000602039981 */ /* 0x004ea2000c1e1900 */
[----:B------:R-:W0:Y:S01]  /*00b0*/  S2UR UR5, SR_CgaCtaId ;  /* 0x00000000000579c3 */ /* 0x000e220000008800 */
[----:B------:R-:W-:Y:S01]  /*00c0*/  IMAD.U32 R4, RZ, RZ, UR8 ;  /* 0x00000008ff047e24 */ /* 0x000fe2000f8e00ff */
[----:B------:R-:W-:Y:S01]  /*00d0*/  UMOV UR4, 0x400 ;  /* 0x0000040000047882 */ /* 0x000fe20000000000 */
[----:B------:R-:W-:-:S03]  /*00e0*/  ISETP.NE.AND P0, PT, R6, RZ, PT ;  /* 0x000000ff0600720c */ /* 0x000fc60003f05270 */
[----:B------:R-:W-:Y:S01]  /*00f0*/  ISETP.GE.U32.AND P2, PT, R4, 0x2, PT ;  /* 0x000000020400780c */ /* 0x000fe20003f46070 */
[----:B0-----:R-:W-:-:S06]  /*0100*/  ULEA UR4, UR5, UR4, 0x18 ;  /* 0x0000000405047291 */ /* 0x001fcc000f8ec0ff */
[----:B------:R-:W-:-:S05]  /*0110*/  LEA R0, R6, UR4, 0x2 ;  /* 0x0000000406007c11 */ /* 0x000fca000f8e10ff */
[----:B--2---:R0:W-:Y:S04]  /*0120*/  @!P1 STS [R0], R3 ;  /* 0x0000000300009388 */ /* 0x0041e80000000800 */
[----:B------:R0:W-:Y:S01]  /*0130*/  @P1 STS [R0], RZ ;  /* 0x000000ff00001388 */ /* 0x0001e20000000800 */
[----:B------:R-:W-:Y:S06]  /*0140*/  BAR.SYNC.DEFER_BLOCKING 0x0 ;  /* 0x0000000000007b1d */ /* 0x000fec0000010000 */
[----:B------:R-:W-:Y:S05]  /*0150*/  @!P2 BRA `(.L_x_0) ;  /* 0x00000000002ca947 */ /* 0x000fea0003800000 */
.L_x_1:
[----:B------:R-:W-:-:S04]  /*0160*/  SHF.R.U32.HI R5, RZ, 0x1, R4 ;  /* 0x00000001ff057819 */ /* 0x000fc80000011604 */
[----:B------:R-:W-:-:S13]  /*0170*/  ISETP.GE.U32.AND P1, PT, R6, R5, PT ;  /* 0x000000050600720c */ /* 0x000fda0003f26070 */
[----:B------:R-:W-:Y:S01]  /*0180*/  @!P1 IMAD R2, R5, 0x4, R0 ;  /* 0x0000000405029824 */ /* 0x000fe200078e0200 */
[----:B0-----:R-:W-:Y:S05]  /*0190*/  @!P1 LDS R3, [R0] ;  /* 0x0000000000039984 */ /* 0x001fea0000000800 */
[----:B------:R-:W0:Y:S02]  /*01a0*/  @!P1 LDS R2, [R2] ;  /* 0x0000000002029984 */ /* 0x000e240000000800 */
[----:B0-----:R-:W-:-:S05]  /*01b0*/  @!P1 FADD R3, R2, R3 ;  /* 0x0000000302039221 */ /* 0x001fca0000000000 */
[----:B------:R1:W-:Y:S01]  /*01c0*/  @!P1 STS [R0], R3 ;  /* 0x0000000300009388 */ /* 0x0003e20000000800 */
[----:B------:R-:W-:Y:S01]  /*01d0*/  BAR.SYNC.DEFER_BLOCKING 0x0 ;  /* 0x0000000000007b1d */ /* 0x000fe20000010000 */
[----:B------:R-:W-:Y:S01]  /*01e0*/  ISETP.GT.U32.AND P1, PT, R4, 0x3, PT ;  /* 0x000000030400780c */ /* 0x000fe20003f24070 */
[----:B------:R-:W-:-:S12]  /*01f0*/  IMAD.MOV.U32 R4, RZ, RZ, R5 ;  /* 0x000000ffff047224 */ /* 0x000fd800078e0005 */
[----:B-1----:R-:W-:Y:S05]  /*0200*/  @P1 BRA `(.L_x_1) ;  /* 0xfffffffc00d41947 */ /* 0x002fea000383ffff */
.L_x_0:
[----:B------:R-:W-:Y:S05]  /*0210*/  @P0 EXIT ;  /* 0x000000000000094d */ /* 0x000fea0003800000 */
[----:B------:R-:W1:Y:S01]  /*0220*/  S2UR UR5, SR_CgaCtaId ;  /* 0x00000000000579c3 */ /* 0x000e620000008800 */
[----:B------:R-:W-:-:S07]  /*0230*/  UMOV UR4, 0x400 ;  /* 0x0000040000047882 */ /* 0x000fce0000000000 */
[----:B0-----:R-:W0:Y:S01]  /*0240*/  LDC.64 R2, c[0x0][0x388] ;  /* 0x0000e200ff027b82 */ /* 0x001e220000000a00 */
[----:B-1----:R-:W-:Y:S01]  /*0250*/  ULEA UR4, UR5, UR4, 0x18 ;  /* 0x0000000405047291 */ /* 0x002fe2000f8ec0ff */
[----:B0-----:R-:W-:-:S08]  /*0260*/  IMAD.WIDE.U32 R2, R7, 0x4, R2 ;  /* 0x0000000407027825 */ /* 0x001fd000078e0002 */
[----:B------:R-:W0:Y:S04]  /*0270*/  LDS R5, [UR4] ;  /* 0x00000004ff057984 */ /* 0x000e280008000800 */
[----:B0-----:R-:W-:Y:S01]  /*0280*/  STG.E desc[UR6][R2.64], R5 ;  /* 0x0000000502007986 */ /* 0x001fe2000c101906 */
[----:B------:R-:W-:Y:S05]  /*0290*/  EXIT ;  /* 0x000000000000794d */ /* 0x000fea0003800000 */
.L_x_2:
[----:B------:R-:W-:-:S00]  /*02a0*/  BRA `(.L_x_2) ;  /* 0xfffffffc00fc7947 */ /* 0x000fc0000383ffff */
[----:B------:R-:W-:-:S00]  /*02b0*/  NOP ;  /* 0x0000000000007918 */ /* 0x000fc00000000000 */
        /* <DEDUP_REMOVED lines=12> */
.L_x_3:


//--------------------- .nv.shared._Z9reduceSumPfS_i --------------------------
	.section	.nv.shared._Z9reduceSumPfS_i,"aw",@nobits
	.sectionflags	@""
	.align	16
	.zero		1024


//--------------------- .nv.shared.reserved.0     --------------------------
	.section	.nv.shared.reserved.0,"aw",@nobits
	.weak		__nv_reservedSMEM_offset_0_alias
	.size		__nv_reservedSMEM_offset_0_alias, 0, 64
	.other		__nv_reservedSMEM_offset_0_alias,@"STO_CUDA_RESERVED_SHARED STV_DEFAULT"
__nv_reservedSMEM_offset_0_alias:
	.zero		0
	.zero		64


//--------------------- .nv.constant0._Z9reduceSumPfS_i --------------------------
	.section	.nv.constant0._Z9reduceSumPfS_i,"a",@progbits
	.sectionflags	@""
	.align	4
.nv.constant0._Z9reduceSumPfS_i:
	.zero		916


//--------------------- SYMBOLS --------------------------

	.type		.nv.reservedSmem.offset0,@object
	.size		.nv.reservedSmem.offset0,0x4
	.type		.nv.reservedSmem.cap,@object
	.size		.nv.reservedSmem.cap,0x4
